//
// Generated by NVIDIA NVVM Compiler
//
// Compiler Build ID: CL-36424714
// Cuda compilation tools, release 13.0, V13.0.88
// Based on NVVM 20.0.0
//

.version 9.0
.target sm_100
.address_size 64

	// .globl	_Z10vector_addPfS_S_

.visible .entry _Z10vector_addPfS_S_(
	.param .u64 .ptr .align 1 _Z10vector_addPfS_S__param_0,
	.param .u64 .ptr .align 1 _Z10vector_addPfS_S__param_1,
	.param .u64 .ptr .align 1 _Z10vector_addPfS_S__param_2
)
{
	.reg .b32 	%r<2>;
	.reg .b32 	%f<4>;
	.reg .b64 	%rd<11>;

	ld.param.u64 	%rd1, [_Z10vector_addPfS_S__param_0];
	ld.param.u64 	%rd2, [_Z10vector_addPfS_S__param_1];
	ld.param.u64 	%rd3, [_Z10vector_addPfS_S__param_2];
	cvta.to.global.u64 	%rd4, %rd3;
	cvta.to.global.u64 	%rd5, %rd2;
	cvta.to.global.u64 	%rd6, %rd1;
	mov.u32 	%r1, %tid.x;
	mul.wide.u32 	%rd7, %r1, 4;
	add.s64 	%rd8, %rd6, %rd7;
	ld.global.f32 	%f1, [%rd8];
	add.s64 	%rd9, %rd5, %rd7;
	ld.global.f32 	%f2, [%rd9];
	add.f32 	%f3, %f1, %f2;
	add.s64 	%rd10, %rd4, %rd7;
	st.global.f32 	[%rd10], %f3;
	ret;

}
	// .globl	_Z15vector_multiplyPfS_S_
.visible .entry _Z15vector_multiplyPfS_S_(
	.param .u64 .ptr .align 1 _Z15vector_multiplyPfS_S__param_0,
	.param .u64 .ptr .align 1 _Z15vector_multiplyPfS_S__param_1,
	.param .u64 .ptr .align 1 _Z15vector_multiplyPfS_S__param_2
)
{


	ret;

}


// ===== COMPILED SASS (sm_100) =====

	.target	sm_100

	.elftype	@"ET_EXEC"


//--------------------- .note.nv.tkinfo           --------------------------
	.section	.note.nv.tkinfo,"",@"SHT_NOTE"
	.sectionflags	@"SHF_NOTE_NV_TKINFO"
	.tkinfo
        /*0018*/ 	.word	0x00000002
        /*0030*/ 	.string	""
        /*0030*/ 	.string	"ptxas"
        /*0030*/ 	.string	"Cuda compilation tools, release 13.0, V13.0.88"
        /*0030*/ 	.string	"Build cuda_13.0.r13.0/compiler.36424714_0"
        /*0030*/ 	.string	"-arch sm_100 -m 64 "



//--------------------- .note.nv.cuinfo           --------------------------
	.section	.note.nv.cuinfo,"",@"SHT_NOTE"
	.sectionflags	@"SHF_NOTE_NV_CUINFO"
        /*0018*/ 	.short	0x0002
        /*001a*/ 	.short	0x0064
        /*001c*/ 	.short	0x0082
	.zero		2


//--------------------- .nv.info                  --------------------------
	.section	.nv.info,"",@"SHT_CUDA_INFO"
	.align	4


	//----- nvinfo : EIATTR_REGCOUNT
	.align		4
        /*0000*/ 	.byte	0x04, 0x2f
        /*0002*/ 	.short	(.L_1 - .L_0)
	.align		4
.L_0:
        /*0004*/ 	.word	index@(_Z10vector_addPfS_S_)
        /*0008*/ 	.word	0x0000000c


	//----- nvinfo : EIATTR_FRAME_SIZE
	.align		4
.L_1:
        /*000c*/ 	.byte	0x04, 0x11
        /*000e*/ 	.short	(.L_3 - .L_2)
	.align		4
.L_2:
        /*0010*/ 	.word	index@(_Z10vector_addPfS_S_)
        /*0014*/ 	.word	0x00000000


	//----- nvinfo : EIATTR_REGCOUNT
	.align		4
.L_3:
        /*0018*/ 	.byte	0x04, 0x2f
        /*001a*/ 	.short	(.L_5 - .L_4)
	.align		4
.L_4:
        /*001c*/ 	.word	index@(_Z15vector_multiplyPfS_S_)
        /*0020*/ 	.word	0x00000004


	//----- nvinfo : EIATTR_FRAME_SIZE
	.align		4
.L_5:
        /*0024*/ 	.byte	0x04, 0x11
        /*0026*/ 	.short	(.L_7 - .L_6)
	.align		4
.L_6:
        /*0028*/ 	.word	index@(_Z15vector_multiplyPfS_S_)
        /*002c*/ 	.word	0x00000000


	//----- nvinfo : EIATTR_MIN_STACK_SIZE
	.align		4
.L_7:
        /*0030*/ 	.byte	0x04, 0x12
        /*0032*/ 	.short	(.L_9 - .L_8)
	.align		4
.L_8:
        /*0034*/ 	.word	index@(_Z15vector_multiplyPfS_S_)
        /*0038*/ 	.word	0x00000000


	//----- nvinfo : EIATTR_MIN_STACK_SIZE
	.align		4
.L_9:
        /*003c*/ 	.byte	0x04, 0x12
        /*003e*/ 	.short	(.L_11 - .L_10)
	.align		4
.L_10:
        /*0040*/ 	.word	index@(_Z10vector_addPfS_S_)
        /*0044*/ 	.word	0x00000000
.L_11:


//--------------------- .nv.compat                --------------------------
	.section	.nv.compat,"",@"SHT_CUDA_COMPAT_INFO"
	.align	4
        /*0000*/ 	.byte	0x02, 0x09, 0x00, 0x00, 0x02, 0x02, 0x01, 0x00, 0x02, 0x05, 0x05, 0x00, 0x03, 0x07, 0x01, 0x01
        /*0010*/ 	.byte	0x02, 0x03, 0x00, 0x00, 0x02, 0x06, 0x01, 0x00, 0x04, 0x0b, 0x08, 0x00, 0x09, 0x00, 0x00, 0x00
        /*0020*/ 	.byte	0x00, 0x00, 0x00, 0x00


//--------------------- .nv.info._Z15vector_multiplyPfS_S_ --------------------------
	.section	.nv.info._Z15vector_multiplyPfS_S_,"",@"SHT_CUDA_INFO"
	.sectionflags	@""
	.align	4


	//----- nvinfo : EIATTR_CUDA_API_VERSION
	.align		4
        /*0000*/ 	.byte	0x04, 0x37
        /*0002*/ 	.short	(.L_13 - .L_12)
.L_12:
        /*0004*/ 	.word	0x00000082


	//----- nvinfo : EIATTR_KPARAM_INFO
	.align		4
.L_13:
        /*0008*/ 	.byte	0x04, 0x17
        /*000a*/ 	.short	(.L_15 - .L_14)
.L_14:
        /*000c*/ 	.word	0x00000000
        /*0010*/ 	.short	0x0002
        /*0012*/ 	.short	0x0010
        /*0014*/ 	.byte	0x00, 0xf5, 0x21, 0x00


	//----- nvinfo : EIATTR_KPARAM_INFO
	.align		4
.L_15:
        /*0018*/ 	.byte	0x04, 0x17
        /*001a*/ 	.short	(.L_17 - .L_16)
.L_16:
        /*001c*/ 	.word	0x00000000
        /*0020*/ 	.short	0x0001
        /*0022*/ 	.short	0x0008
        /*0024*/ 	.byte	0x00, 0xf5, 0x21, 0x00


	//----- nvinfo : EIATTR_KPARAM_INFO
	.align		4
.L_17:
        /*0028*/ 	.byte	0x04, 0x17
        /*002a*/ 	.short	(.L_19 - .L_18)
.L_18:
        /*002c*/ 	.word	0x00000000
        /*0030*/ 	.short	0x0000
        /*0032*/ 	.short	0x0000
        /*0034*/ 	.byte	0x00, 0xf5, 0x21, 0x00


	//----- nvinfo : EIATTR_SPARSE_MMA_MASK
	.align		4
.L_19:
        /*0038*/ 	.byte	0x03, 0x50
        /*003a*/ 	.short	0x0000


	//----- nvinfo : EIATTR_MAXREG_COUNT
	.align		4
        /*003c*/ 	.byte	0x03, 0x1b
        /*003e*/ 	.short	0x00ff


	//----- nvinfo : EIATTR_MERCURY_ISA_VERSION
	.align		4
        /*0040*/ 	.byte	0x03, 0x5f
        /*0042*/ 	.short	0x0101


	//----- nvinfo : EIATTR_VRC_CTA_INIT_COUNT
	.align		4
        /*0044*/ 	.byte	0x02, 0x4a
	.zero		1
	.zero		1


	//----- nvinfo : EIATTR_EXIT_INSTR_OFFSETS
	.align		4
        /*0048*/ 	.byte	0x04, 0x1c
        /*004a*/ 	.short	(.L_21 - .L_20)


	//   ....[0]....
.L_20:
        /*004c*/ 	.word	0x00000010


	//----- nvinfo : EIATTR_CBANK_PARAM_SIZE
	.align		4
.L_21:
        /*0050*/ 	.byte	0x03, 0x19
        /*0052*/ 	.short	0x0018


	//----- nvinfo : EIATTR_PARAM_CBANK
	.align		4
        /*0054*/ 	.byte	0x04, 0x0a
        /*0056*/ 	.short	(.L_23 - .L_22)
	.align		4
.L_22:
        /*0058*/ 	.word	index@(.nv.constant0._Z15vector_multiplyPfS_S_)
        /*005c*/ 	.short	0x0380
        /*005e*/ 	.short	0x0018


	//----- nvinfo : EIATTR_SW_WAR
	.align		4
.L_23:
        /*0060*/ 	.byte	0x04, 0x36
        /*0062*/ 	.short	(.L_25 - .L_24)
.L_24:
        /*0064*/ 	.word	0x00000008
.L_25:


//--------------------- .nv.info._Z10vector_addPfS_S_ --------------------------
	.section	.nv.info._Z10vector_addPfS_S_,"",@"SHT_CUDA_INFO"
	.sectionflags	@""
	.align	4


	//----- nvinfo : EIATTR_CUDA_API_VERSION
	.align		4
        /*0000*/ 	.byte	0x04, 0x37
        /*0002*/ 	.short	(.L_27 - .L_26)
.L_26:
        /*0004*/ 	.word	0x00000082


	//----- nvinfo : EIATTR_KPARAM_INFO
	.align		4
.L_27:
        /*0008*/ 	.byte	0x04, 0x17
        /*000a*/ 	.short	(.L_29 - .L_28)
.L_28:
        /*000c*/ 	.word	0x00000000
        /*0010*/ 	.short	0x0002
        /*0012*/ 	.short	0x0010
        /*0014*/ 	.byte	0x00, 0xf5, 0x21, 0x00


	//----- nvinfo : EIATTR_KPARAM_INFO
	.align		4
.L_29:
        /*0018*/ 	.byte	0x04, 0x17
        /*001a*/ 	.short	(.L_31 - .L_30)
.L_30:
        /*001c*/ 	.word	0x00000000
        /*0020*/ 	.short	0x0001
        /*0022*/ 	.short	0x0008
        /*0024*/ 	.byte	0x00, 0xf5, 0x21, 0x00


	//----- nvinfo : EIATTR_KPARAM_INFO
	.align		4
.L_31:
        /*0028*/ 	.byte	0x04, 0x17
        /*002a*/ 	.short	(.L_33 - .L_32)
.L_32:
        /*002c*/ 	.word	0x00000000
        /*0030*/ 	.short	0x0000
        /*0032*/ 	.short	0x0000
        /*0034*/ 	.byte	0x00, 0xf5, 0x21, 0x00


	//----- nvinfo : EIATTR_SPARSE_MMA_MASK
	.align		4
.L_33:
        /*0038*/ 	.byte	0x03, 0x50
        /*003a*/ 	.short	0x0000


	//----- nvinfo : EIATTR_MAXREG_COUNT
	.align		4
        /*003c*/ 	.byte	0x03, 0x1b
        /*003e*/ 	.short	0x00ff


	//----- nvinfo : EIATTR_MERCURY_ISA_VERSION
	.align		4
        /*0040*/ 	.byte	0x03, 0x5f
        /*0042*/ 	.short	0x0101


	//----- nvinfo : EIATTR_VRC_CTA_INIT_COUNT
	.align		4
        /*0044*/ 	.byte	0x02, 0x4a
	.zero		1
	.zero		1


	//----- nvinfo : EIATTR_EXIT_INSTR_OFFSETS
	.align		4
        /*0048*/ 	.byte	0x04, 0x1c
        /*004a*/ 	.short	(.L_35 - .L_34)


	//   ....[0]....
.L_34:
        /*004c*/ 	.word	0x000000d0


	//----- nvinfo : EIATTR_CBANK_PARAM_SIZE
	.align		4
.L_35:
        /*0050*/ 	.byte	0x03, 0x19
        /*0052*/ 	.short	0x0018


	//----- nvinfo : EIATTR_PARAM_CBANK
	.align		4
        /*0054*/ 	.byte	0x04, 0x0a
        /*0056*/ 	.short	(.L_37 - .L_36)
	.align		4
.L_36:
        /*0058*/ 	.word	index@(.nv.constant0._Z10vector_addPfS_S_)
        /*005c*/ 	.short	0x0380
        /*005e*/ 	.short	0x0018


	//----- nvinfo : EIATTR_SW_WAR
	.align		4
.L_37:
        /*0060*/ 	.byte	0x04, 0x36
        /*0062*/ 	.short	(.L_39 - .L_38)
.L_38:
        /*0064*/ 	.word	0x00000008
.L_39:


//--------------------- .nv.callgraph             --------------------------
	.section	.nv.callgraph,"",@"SHT_CUDA_CALLGRAPH"
	.align	4
	.sectionentsize	8
	.align		4
        /*0000*/ 	.word	0x00000000
	.align		4
        /*0004*/ 	.word	0xffffffff
	.align		4
        /*0008*/ 	.word	0x00000000
	.align		4
        /*000c*/ 	.word	0xfffffffe
	.align		4
        /*0010*/ 	.word	0x00000000
	.align		4
        /*0014*/ 	.word	0xfffffffd
	.align		4
        /*0018*/ 	.word	0x00000000
	.align		4
        /*001c*/ 	.word	0xfffffffc


//--------------------- .text._Z15vector_multiplyPfS_S_ --------------------------
	.section	.text._Z15vector_multiplyPfS_S_,"ax",@progbits
	.align	128
        .global         _Z15vector_multiplyPfS_S_
        .type           _Z15vector_multiplyPfS_S_,@function
        .size           _Z15vector_multiplyPfS_S_,(.L_x_2 - _Z15vector_multiplyPfS_S_)
        .other          _Z15vector_multiplyPfS_S_,@"STO_CUDA_ENTRY STV_DEFAULT"
_Z15vector_multiplyPfS_S_:
.text._Z15vector_multiplyPfS_S_:
[----:B------:R-:W-:Y:S01]  /*0000*/  LDC R1, c[0x0][0x37c] ;  /* 0x0000df00ff017b82 */ /* 0x000fe20000000800 */
[----:B------:R-:W-:Y:S05]  /*0010*/  EXIT ;  /* 0x000000000000794d */ /* 0x000fea0003800000 */
.L_x_0:
[----:B------:R-:W-:-:S00]  /*0020*/  BRA `(.L_x_0) ;  /* 0xfffffffc00fc7947 */ /* 0x000fc0000383ffff */
[----:B------:R-:W-:-:S00]  /*0030*/  NOP ;  /* 0x0000000000007918 */ /* 0x000fc00000000000 */
        /* <DEDUP_REMOVED lines=12> */
.L_x_2:


//--------------------- .text._Z10vector_addPfS_S_ --------------------------
	.section	.text._Z10vector_addPfS_S_,"ax",@progbits
	.align	128
        .global         _Z10vector_addPfS_S_
        .type           _Z10vector_addPfS_S_,@function
        .size           _Z10vector_addPfS_S_,(.L_x_3 - _Z10vector_addPfS_S_)
        .other          _Z10vector_addPfS_S_,@"STO_CUDA_ENTRY STV_DEFAULT"
_Z10vector_addPfS_S_:
.text._Z10vector_addPfS_S_:
[----:B------:R-:W-:Y:S01]  /*0000*/  LDC R1, c[0x0][0x37c] ;  /* 0x0000df00ff017b82 */ /* 0x000fe20000000800 */
[----:B------:R-:W0:Y:S07]  /*0010*/  S2R R9, SR_TID.X ;  /* 0x0000000000097919 */ /* 0x000e2e0000002100 */
[----:B------:R-:W0:Y:S01]  /*0020*/  LDC.64 R2, c[0x0][0x380] ;  /* 0x0000e000ff027b82 */ /* 0x000e220000000a00 */
[----:B------:R-:W1:Y:S07]  /*0030*/  LDCU.64 UR4, c[0x0][0x358] ;  /* 0x00006b00ff0477ac */ /* 0x000e6e0008000a00 */
[----:B------:R-:W2:Y:S08]  /*0040*/  LDC.64 R4, c[0x0][0x388] ;  /* 0x0000e200ff047b82 */ /* 0x000eb00000000a00 */
[----:B------:R-:W3:Y:S01]  /*0050*/  LDC.64 R6, c[0x0][0x390] ;  /* 0x0000e400ff067b82 */ /* 0x000ee20000000a00 */
[----:B0-----:R-:W-:-:S04]  /*0060*/  IMAD.WIDE.U32 R2, R9, 0x4, R2 ;  /* 0x0000000409027825 */ /* 0x001fc800078e0002 */
[C---:B--2---:R-:W-:Y:S02]  /*0070*/  IMAD.WIDE.U32 R4, R9.reuse, 0x4, R4 ;  /* 0x0000000409047825 */ /* 0x044fe400078e0004 */
[----:B-1----:R-:W2:Y:S04]  /*0080*/  LDG.E R2, desc[UR4][R2.64] ;  /* 0x0000000402027981 */ /* 0x002ea8000c1e1900 */
[----:B------:R-:W2:Y:S01]  /*0090*/  LDG.E R5, desc[UR4][R4.64] ;  /* 0x0000000404057981 */ /* 0x000ea2000c1e1900 */
[----:B---3--:R-:W-:-:S04]  /*00a0*/  IMAD.WIDE.U32 R6, R9, 0x4, R6 ;  /* 0x0000000409067825 */ /* 0x008fc800078e0006 */
[----:B--2---:R-:W-:-:S05]  /*00b0*/  FADD R9, R2, R5 ;  /* 0x0000000502097221 */ /* 0x004fca0000000000 */
[----:B------:R-:W-:Y:S01]  /*00c0*/  STG.E desc[UR4][R6.64], R9 ;  /* 0x0000000906007986 */ /* 0x000fe2000c101904 */
[----:B------:R-:W-:Y:S05]  /*00d0*/  EXIT ;  /* 0x000000000000794d */ /* 0x000fea0003800000 */
.L_x_1:
        /* <DEDUP_REMOVED lines=10> */
.L_x_3:


//--------------------- .nv.shared.reserved.0     --------------------------
	.section	.nv.shared.reserved.0,"aw",@nobits
	.weak		__nv_reservedSMEM_offset_0_alias
	.size		__nv_reservedSMEM_offset_0_alias, 0, 64
	.other		__nv_reservedSMEM_offset_0_alias,@"STO_CUDA_RESERVED_SHARED STV_DEFAULT"
__nv_reservedSMEM_offset_0_alias:
	.zero		0
	.zero		64


//--------------------- .nv.constant0._Z15vector_multiplyPfS_S_ --------------------------
	.section	.nv.constant0._Z15vector_multiplyPfS_S_,"a",@progbits
	.sectionflags	@""
	.align	4
.nv.constant0._Z15vector_multiplyPfS_S_:
	.zero		920


//--------------------- .nv.constant0._Z10vector_addPfS_S_ --------------------------
	.section	.nv.constant0._Z10vector_addPfS_S_,"a",@progbits
	.sectionflags	@""
	.align	4
.nv.constant0._Z10vector_addPfS_S_:
	.zero		920


//--------------------- SYMBOLS --------------------------

	.type		.nv.reservedSmem.offset0,@object
	.size		.nv.reservedSmem.offset0,0x4
